//
// Generated by NVIDIA NVVM Compiler
//
// Compiler Build ID: CL-36424714
// Cuda compilation tools, release 13.0, V13.0.88
// Based on NVVM 20.0.0
//

.version 9.0
.target sm_100
.address_size 64

	// .globl	reaction_diffusion

.visible .entry reaction_diffusion(
	.param .u64 .ptr .align 1 reaction_diffusion_param_0,
	.param .u64 .ptr .align 1 reaction_diffusion_param_1,
	.param .u64 .ptr .align 1 reaction_diffusion_param_2,
	.param .u64 .ptr .align 1 reaction_diffusion_param_3,
	.param .u32 reaction_diffusion_param_4,
	.param .u32 reaction_diffusion_param_5,
	.param .f32 reaction_diffusion_param_6,
	.param .f32 reaction_diffusion_param_7,
	.param .f32 reaction_diffusion_param_8,
	.param .f32 reaction_diffusion_param_9,
	.param .f32 reaction_diffusion_param_10
)
{
	.reg .pred 	%p<8>;
	.reg .b32 	%r<19>;
	.reg .b32 	%f<39>;
	.reg .b64 	%rd<21>;

	ld.param.u64 	%rd2, [reaction_diffusion_param_1];
	ld.param.u64 	%rd3, [reaction_diffusion_param_2];
	ld.param.u64 	%rd4, [reaction_diffusion_param_3];
	ld.param.u32 	%r4, [reaction_diffusion_param_4];
	ld.param.u32 	%r5, [reaction_diffusion_param_5];
	ld.param.f32 	%f1, [reaction_diffusion_param_6];
	ld.param.f32 	%f2, [reaction_diffusion_param_7];
	ld.param.f32 	%f3, [reaction_diffusion_param_8];
	ld.param.f32 	%f4, [reaction_diffusion_param_9];
	ld.param.f32 	%f5, [reaction_diffusion_param_10];
	mov.u32 	%r7, %ctaid.x;
	mov.u32 	%r8, %ntid.x;
	mov.u32 	%r9, %tid.x;
	mad.lo.s32 	%r10, %r7, %r8, %r9;
	mov.u32 	%r11, %ctaid.y;
	mov.u32 	%r12, %ntid.y;
	mov.u32 	%r13, %tid.y;
	mad.lo.s32 	%r14, %r11, %r12, %r13;
	setp.lt.s32 	%p1, %r10, 1;
	add.s32 	%r15, %r4, -1;
	setp.ge.s32 	%p2, %r10, %r15;
	or.pred  	%p3, %p1, %p2;
	setp.eq.s32 	%p4, %r14, 0;
	or.pred  	%p5, %p4, %p3;
	add.s32 	%r16, %r5, -1;
	setp.ge.s32 	%p6, %r14, %r16;
	or.pred  	%p7, %p5, %p6;
	@%p7 bra 	$L__BB0_2;
	ld.param.u64 	%rd20, [reaction_diffusion_param_0];
	cvta.to.global.u64 	%rd5, %rd20;
	cvta.to.global.u64 	%rd6, %rd2;
	cvta.to.global.u64 	%rd7, %rd3;
	cvta.to.global.u64 	%rd8, %rd4;
	mad.lo.s32 	%r17, %r4, %r14, %r10;
	mul.wide.s32 	%rd9, %r17, 4;
	add.s64 	%rd10, %rd5, %rd9;
	ld.global.f32 	%f6, [%rd10+-4];
	ld.global.f32 	%f7, [%rd10+4];
	add.f32 	%f8, %f6, %f7;
	sub.s32 	%r18, %r17, %r4;
	mul.wide.s32 	%rd11, %r18, 4;
	add.s64 	%rd12, %rd5, %rd11;
	ld.global.f32 	%f9, [%rd12];
	add.f32 	%f10, %f8, %f9;
	mul.wide.s32 	%rd13, %r4, 4;
	add.s64 	%rd14, %rd10, %rd13;
	ld.global.f32 	%f11, [%rd14];
	add.f32 	%f12, %f10, %f11;
	ld.global.f32 	%f13, [%rd10];
	mul.f32 	%f14, %f13, 0f40800000;
	sub.f32 	%f15, %f12, %f14;
	add.s64 	%rd15, %rd6, %rd9;
	ld.global.f32 	%f16, [%rd15+-4];
	ld.global.f32 	%f17, [%rd15+4];
	add.f32 	%f18, %f16, %f17;
	add.s64 	%rd16, %rd6, %rd11;
	ld.global.f32 	%f19, [%rd16];
	add.f32 	%f20, %f18, %f19;
	add.s64 	%rd17, %rd15, %rd13;
	ld.global.f32 	%f21, [%rd17];
	add.f32 	%f22, %f20, %f21;
	ld.global.f32 	%f23, [%rd15];
	mul.f32 	%f24, %f23, 0f40800000;
	sub.f32 	%f25, %f22, %f24;
	mul.f32 	%f26, %f23, %f13;
	mul.f32 	%f27, %f23, %f26;
	mul.f32 	%f28, %f1, %f15;
	sub.f32 	%f29, %f28, %f27;
	mov.f32 	%f30, 0f3F800000;
	sub.f32 	%f31, %f30, %f13;
	fma.rn.f32 	%f32, %f3, %f31, %f29;
	fma.rn.f32 	%f33, %f5, %f32, %f13;
	add.s64 	%rd18, %rd7, %rd9;
	st.global.f32 	[%rd18], %f33;
	fma.rn.f32 	%f34, %f2, %f25, %f27;
	add.f32 	%f35, %f3, %f4;
	mul.f32 	%f36, %f35, %f23;
	sub.f32 	%f37, %f34, %f36;
	fma.rn.f32 	%f38, %f5, %f37, %f23;
	add.s64 	%rd19, %rd8, %rd9;
	st.global.f32 	[%rd19], %f38;
$L__BB0_2:
	ret;

}


// ===== COMPILED SASS (sm_100) =====

	.target	sm_100

	.elftype	@"ET_EXEC"


//--------------------- .note.nv.tkinfo           --------------------------
	.section	.note.nv.tkinfo,"",@"SHT_NOTE"
	.sectionflags	@"SHF_NOTE_NV_TKINFO"
	.tkinfo
        /*0018*/ 	.word	0x00000002
        /*0030*/ 	.string	""
        /*0030*/ 	.string	"ptxas"
        /*0030*/ 	.string	"Cuda compilation tools, release 13.0, V13.0.88"
        /*0030*/ 	.string	"Build cuda_13.0.r13.0/compiler.36424714_0"
        /*0030*/ 	.string	"-arch sm_100 -m 64 "



//--------------------- .note.nv.cuinfo           --------------------------
	.section	.note.nv.cuinfo,"",@"SHT_NOTE"
	.sectionflags	@"SHF_NOTE_NV_CUINFO"
        /*0018*/ 	.short	0x0002
        /*001a*/ 	.short	0x0064
        /*001c*/ 	.short	0x0082
	.zero		2


//--------------------- .nv.info                  --------------------------
	.section	.nv.info,"",@"SHT_CUDA_INFO"
	.align	4


	//----- nvinfo : EIATTR_REGCOUNT
	.align		4
        /*0000*/ 	.byte	0x04, 0x2f
        /*0002*/ 	.short	(.L_1 - .L_0)
	.align		4
.L_0:
        /*0004*/ 	.word	index@(reaction_diffusion)
        /*0008*/ 	.word	0x0000001a


	//----- nvinfo : EIATTR_FRAME_SIZE
	.align		4
.L_1:
        /*000c*/ 	.byte	0x04, 0x11
        /*000e*/ 	.short	(.L_3 - .L_2)
	.align		4
.L_2:
        /*0010*/ 	.word	index@(reaction_diffusion)
        /*0014*/ 	.word	0x00000000


	//----- nvinfo : EIATTR_MIN_STACK_SIZE
	.align		4
.L_3:
        /*0018*/ 	.byte	0x04, 0x12
        /*001a*/ 	.short	(.L_5 - .L_4)
	.align		4
.L_4:
        /*001c*/ 	.word	index@(reaction_diffusion)
        /*0020*/ 	.word	0x00000000
.L_5:


//--------------------- .nv.compat                --------------------------
	.section	.nv.compat,"",@"SHT_CUDA_COMPAT_INFO"
	.align	4
        /*0000*/ 	.byte	0x02, 0x09, 0x00, 0x00, 0x02, 0x02, 0x01, 0x00, 0x02, 0x05, 0x05, 0x00, 0x03, 0x07, 0x01, 0x01
        /*0010*/ 	.byte	0x02, 0x03, 0x00, 0x00, 0x02, 0x06, 0x01, 0x00, 0x04, 0x0b, 0x08, 0x00, 0x09, 0x00, 0x00, 0x00
        /*0020*/ 	.byte	0x00, 0x00, 0x00, 0x00


//--------------------- .nv.info.reaction_diffusion --------------------------
	.section	.nv.info.reaction_diffusion,"",@"SHT_CUDA_INFO"
	.sectionflags	@""
	.align	4


	//----- nvinfo : EIATTR_CUDA_API_VERSION
	.align		4
        /*0000*/ 	.byte	0x04, 0x37
        /*0002*/ 	.short	(.L_7 - .L_6)
.L_6:
        /*0004*/ 	.word	0x00000082


	//----- nvinfo : EIATTR_KPARAM_INFO
	.align		4
.L_7:
        /*0008*/ 	.byte	0x04, 0x17
        /*000a*/ 	.short	(.L_9 - .L_8)
.L_8:
        /*000c*/ 	.word	0x00000000
        /*0010*/ 	.short	0x000a
        /*0012*/ 	.short	0x0038
        /*0014*/ 	.byte	0x00, 0xf0, 0x11, 0x00


	//----- nvinfo : EIATTR_KPARAM_INFO
	.align		4
.L_9:
        /*0018*/ 	.byte	0x04, 0x17
        /*001a*/ 	.short	(.L_11 - .L_10)
.L_10:
        /*001c*/ 	.word	0x00000000
        /*0020*/ 	.short	0x0009
        /*0022*/ 	.short	0x0034
        /*0024*/ 	.byte	0x00, 0xf0, 0x11, 0x00


	//----- nvinfo : EIATTR_KPARAM_INFO
	.align		4
.L_11:
        /*0028*/ 	.byte	0x04, 0x17
        /*002a*/ 	.short	(.L_13 - .L_12)
.L_12:
        /*002c*/ 	.word	0x00000000
        /*0030*/ 	.short	0x0008
        /*0032*/ 	.short	0x0030
        /*0034*/ 	.byte	0x00, 0xf0, 0x11, 0x00


	//----- nvinfo : EIATTR_KPARAM_INFO
	.align		4
.L_13:
        /*0038*/ 	.byte	0x04, 0x17
        /*003a*/ 	.short	(.L_15 - .L_14)
.L_14:
        /*003c*/ 	.word	0x00000000
        /*0040*/ 	.short	0x0007
        /*0042*/ 	.short	0x002c
        /*0044*/ 	.byte	0x00, 0xf0, 0x11, 0x00


	//----- nvinfo : EIATTR_KPARAM_INFO
	.align		4
.L_15:
        /*0048*/ 	.byte	0x04, 0x17
        /*004a*/ 	.short	(.L_17 - .L_16)
.L_16:
        /*004c*/ 	.word	0x00000000
        /*0050*/ 	.short	0x0006
        /*0052*/ 	.short	0x0028
        /*0054*/ 	.byte	0x00, 0xf0, 0x11, 0x00


	//----- nvinfo : EIATTR_KPARAM_INFO
	.align		4
.L_17:
        /*0058*/ 	.byte	0x04, 0x17
        /*005a*/ 	.short	(.L_19 - .L_18)
.L_18:
        /*005c*/ 	.word	0x00000000
        /*0060*/ 	.short	0x0005
        /*0062*/ 	.short	0x0024
        /*0064*/ 	.byte	0x00, 0xf0, 0x11, 0x00


	//----- nvinfo : EIATTR_KPARAM_INFO
	.align		4
.L_19:
        /*0068*/ 	.byte	0x04, 0x17
        /*006a*/ 	.short	(.L_21 - .L_20)
.L_20:
        /*006c*/ 	.word	0x00000000
        /*0070*/ 	.short	0x0004
        /*0072*/ 	.short	0x0020
        /*0074*/ 	.byte	0x00, 0xf0, 0x11, 0x00


	//----- nvinfo : EIATTR_KPARAM_INFO
	.align		4
.L_21:
        /*0078*/ 	.byte	0x04, 0x17
        /*007a*/ 	.short	(.L_23 - .L_22)
.L_22:
        /*007c*/ 	.word	0x00000000
        /*0080*/ 	.short	0x0003
        /*0082*/ 	.short	0x0018
        /*0084*/ 	.byte	0x00, 0xf5, 0x21, 0x00


	//----- nvinfo : EIATTR_KPARAM_INFO
	.align		4
.L_23:
        /*0088*/ 	.byte	0x04, 0x17
        /*008a*/ 	.short	(.L_25 - .L_24)
.L_24:
        /*008c*/ 	.word	0x00000000
        /*0090*/ 	.short	0x0002
        /*0092*/ 	.short	0x0010
        /*0094*/ 	.byte	0x00, 0xf5, 0x21, 0x00


	//----- nvinfo : EIATTR_KPARAM_INFO
	.align		4
.L_25:
        /*0098*/ 	.byte	0x04, 0x17
        /*009a*/ 	.short	(.L_27 - .L_26)
.L_26:
        /*009c*/ 	.word	0x00000000
        /*00a0*/ 	.short	0x0001
        /*00a2*/ 	.short	0x0008
        /*00a4*/ 	.byte	0x00, 0xf5, 0x21, 0x00


	//----- nvinfo : EIATTR_KPARAM_INFO
	.align		4
.L_27:
        /*00a8*/ 	.byte	0x04, 0x17
        /*00aa*/ 	.short	(.L_29 - .L_28)
.L_28:
        /*00ac*/ 	.word	0x00000000
        /*00b0*/ 	.short	0x0000
        /*00b2*/ 	.short	0x0000
        /*00b4*/ 	.byte	0x00, 0xf5, 0x21, 0x00


	//----- nvinfo : EIATTR_SPARSE_MMA_MASK
	.align		4
.L_29:
        /*00b8*/ 	.byte	0x03, 0x50
        /*00ba*/ 	.short	0x0000


	//----- nvinfo : EIATTR_MAXREG_COUNT
	.align		4
        /*00bc*/ 	.byte	0x03, 0x1b
        /*00be*/ 	.short	0x00ff


	//----- nvinfo : EIATTR_MERCURY_ISA_VERSION
	.align		4
        /*00c0*/ 	.byte	0x03, 0x5f
        /*00c2*/ 	.short	0x0101


	//----- nvinfo : EIATTR_VRC_CTA_INIT_COUNT
	.align		4
        /*00c4*/ 	.byte	0x02, 0x4a
	.zero		1
	.zero		1


	//----- nvinfo : EIATTR_EXIT_INSTR_OFFSETS
	.align		4
        /*00c8*/ 	.byte	0x04, 0x1c
        /*00ca*/ 	.short	(.L_31 - .L_30)


	//   ....[0]....
.L_30:
        /*00cc*/ 	.word	0x00000100


	//   ....[1]....
        /*00d0*/ 	.word	0x00000410


	//----- nvinfo : EIATTR_CBANK_PARAM_SIZE
	.align		4
.L_31:
        /*00d4*/ 	.byte	0x03, 0x19
        /*00d6*/ 	.short	0x003c


	//----- nvinfo : EIATTR_PARAM_CBANK
	.align		4
        /*00d8*/ 	.byte	0x04, 0x0a
        /*00da*/ 	.short	(.L_33 - .L_32)
	.align		4
.L_32:
        /*00dc*/ 	.word	index@(.nv.constant0.reaction_diffusion)
        /*00e0*/ 	.short	0x0380
        /*00e2*/ 	.short	0x003c


	//----- nvinfo : EIATTR_SW_WAR
	.align		4
.L_33:
        /*00e4*/ 	.byte	0x04, 0x36
        /*00e6*/ 	.short	(.L_35 - .L_34)
.L_34:
        /*00e8*/ 	.word	0x00000008
.L_35:


//--------------------- .nv.callgraph             --------------------------
	.section	.nv.callgraph,"",@"SHT_CUDA_CALLGRAPH"
	.align	4
	.sectionentsize	8
	.align		4
        /*0000*/ 	.word	0x00000000
	.align		4
        /*0004*/ 	.word	0xffffffff
	.align		4
        /*0008*/ 	.word	0x00000000
	.align		4
        /*000c*/ 	.word	0xfffffffe
	.align		4
        /*0010*/ 	.word	0x00000000
	.align		4
        /*0014*/ 	.word	0xfffffffd
	.align		4
        /*0018*/ 	.word	0x00000000
	.align		4
        /*001c*/ 	.word	0xfffffffc


//--------------------- .text.reaction_diffusion  --------------------------
	.section	.text.reaction_diffusion,"ax",@progbits
	.align	128
        .global         reaction_diffusion
        .type           reaction_diffusion,@function
        .size           reaction_diffusion,(.L_x_1 - reaction_diffusion)
        .other          reaction_diffusion,@"STO_CUDA_ENTRY STV_DEFAULT"
reaction_diffusion:
.text.reaction_diffusion:
[----:B------:R-:W-:Y:S01]  /*0000*/  LDC R1, c[0x0][0x37c] ;  /* 0x0000df00ff017b82 */ /* 0x000fe20000000800 */
[----:B------:R-:W0:Y:S07]  /*0010*/  S2R R0, SR_TID.X ;  /* 0x0000000000007919 */ /* 0x000e2e0000002100 */
[----:B------:R-:W0:Y:S01]  /*0020*/  S2UR UR4, SR_CTAID.X ;  /* 0x00000000000479c3 */ /* 0x000e220000002500 */
[----:B------:R-:W1:Y:S07]  /*0030*/  S2R R7, SR_TID.Y ;  /* 0x0000000000077919 */ /* 0x000e6e0000002200 */
[----:B------:R-:W0:Y:S08]  /*0040*/  LDC R5, c[0x0][0x360] ;  /* 0x0000d800ff057b82 */ /* 0x000e300000000800 */
[----:B------:R-:W2:Y:S08]  /*0050*/  LDC.64 R2, c[0x0][0x3a0] ;  /* 0x0000e800ff027b82 */ /* 0x000eb00000000a00 */
[----:B------:R-:W1:Y:S08]  /*0060*/  S2UR UR5, SR_CTAID.Y ;  /* 0x00000000000579c3 */ /* 0x000e700000002600 */
[----:B------:R-:W1:Y:S01]  /*0070*/  LDC R4, c[0x0][0x364] ;  /* 0x0000d900ff047b82 */ /* 0x000e620000000800 */
[----:B0-----:R-:W-:Y:S01]  /*0080*/  IMAD R5, R5, UR4, R0 ;  /* 0x0000000405057c24 */ /* 0x001fe2000f8e0200 */
[----:B--2---:R-:W-:-:S02]  /*0090*/  IADD3 R0, PT, PT, R2, -0x1, RZ ;  /* 0xffffffff02007810 */ /* 0x004fc40007ffe0ff */
[----:B------:R-:W-:Y:S02]  /*00a0*/  IADD3 R3, PT, PT, R3, -0x1, RZ ;  /* 0xffffffff03037810 */ /* 0x000fe40007ffe0ff */
[----:B------:R-:W-:-:S04]  /*00b0*/  ISETP.GE.AND P0, PT, R5, R0, PT ;  /* 0x000000000500720c */ /* 0x000fc80003f06270 */
[----:B------:R-:W-:Y:S01]  /*00c0*/  ISETP.LT.OR P0, PT, R5, 0x1, P0 ;  /* 0x000000010500780c */ /* 0x000fe20000701670 */
[----:B-1----:R-:W-:-:S05]  /*00d0*/  IMAD R0, R4, UR5, R7 ;  /* 0x0000000504007c24 */ /* 0x002fca000f8e0207 */
[----:B------:R-:W-:-:S04]  /*00e0*/  ISETP.EQ.OR P0, PT, R0, RZ, P0 ;  /* 0x000000ff0000720c */ /* 0x000fc80000702670 */
[----:B------:R-:W-:-:S13]  /*00f0*/  ISETP.GE.OR P0, PT, R0, R3, P0 ;  /* 0x000000030000720c */ /* 0x000fda0000706670 */
[----:B------:R-:W-:Y:S05]  /*0100*/  @P0 EXIT ;  /* 0x000000000000094d */ /* 0x000fea0003800000 */
[----:B------:R-:W0:Y:S01]  /*0110*/  LDC.64 R12, c[0x0][0x380] ;  /* 0x0000e000ff0c7b82 */ /* 0x000e220000000a00 */
[----:B------:R-:W1:Y:S01]  /*0120*/  LDCU.64 UR4, c[0x0][0x358] ;  /* 0x00006b00ff0477ac */ /* 0x000e620008000a00 */
[-C--:B------:R-:W-:Y:S01]  /*0130*/  IMAD R3, R0, R2.reuse, R5 ;  /* 0x0000000200037224 */ /* 0x080fe200078e0205 */
[----:B------:R-:W2:Y:S04]  /*0140*/  LDCU.64 UR6, c[0x0][0x3a8] ;  /* 0x00007500ff0677ac */ /* 0x000ea80008000a00 */
[C---:B------:R-:W-:Y:S01]  /*0150*/  IADD3 R9, PT, PT, R3.reuse, -R2, RZ ;  /* 0x8000000203097210 */ /* 0x040fe20007ffe0ff */
[----:B------:R-:W3:Y:S01]  /*0160*/  LDC.64 R16, c[0x0][0x388] ;  /* 0x0000e200ff107b82 */ /* 0x000ee20000000a00 */
[----:B------:R-:W4:Y:S01]  /*0170*/  LDCU UR8, c[0x0][0x3b8] ;  /* 0x00007700ff0877ac */ /* 0x000f220008000800 */
[----:B0-----:R-:W-:-:S04]  /*0180*/  IMAD.WIDE R6, R3, 0x4, R12 ;  /* 0x0000000403067825 */ /* 0x001fc800078e020c */
[----:B------:R-:W-:Y:S01]  /*0190*/  IMAD.WIDE R12, R9, 0x4, R12 ;  /* 0x00000004090c7825 */ /* 0x000fe200078e020c */
[----:B-1----:R-:W5:Y:S03]  /*01a0*/  LDG.E R14, desc[UR4][R6.64+-0x4] ;  /* 0xfffffc04060e7981 */ /* 0x002f66000c1e1900 */
[--C-:B---3--:R-:W-:Y:S01]  /*01b0*/  IMAD.WIDE R4, R3, 0x4, R16.reuse ;  /* 0x0000000403047825 */ /* 0x108fe200078e0210 */
[----:B------:R-:W5:Y:S03]  /*01c0*/  LDG.E R21, desc[UR4][R6.64+0x4] ;  /* 0x0000040406157981 */ /* 0x000f66000c1e1900 */
[----:B------:R-:W-:Y:S01]  /*01d0*/  IMAD.WIDE R16, R9, 0x4, R16 ;  /* 0x0000000409107825 */ /* 0x000fe200078e0210 */
[----:B------:R-:W3:Y:S01]  /*01e0*/  LDG.E R20, desc[UR4][R4.64+-0x4] ;  /* 0xfffffc0404147981 */ /* 0x000ee2000c1e1900 */
[----:B------:R-:W0:Y:S03]  /*01f0*/  LDC.64 R8, c[0x0][0x3b0] ;  /* 0x0000ec00ff087b82 */ /* 0x000e260000000a00 */
[----:B------:R-:W3:Y:S01]  /*0200*/  LDG.E R23, desc[UR4][R4.64+0x4] ;  /* 0x0000040404177981 */ /* 0x000ee2000c1e1900 */
[----:B------:R-:W-:-:S03]  /*0210*/  IMAD.WIDE R10, R2, 0x4, R6 ;  /* 0x00000004020a7825 */ /* 0x000fc600078e0206 */
[----:B------:R-:W2:Y:S01]  /*0220*/  LDG.E R13, desc[UR4][R12.64] ;  /* 0x000000040c0d7981 */ /* 0x000ea2000c1e1900 */
[----:B------:R-:W-:-:S03]  /*0230*/  IMAD.WIDE R18, R2, 0x4, R4 ;  /* 0x0000000402127825 */ /* 0x000fc600078e0204 */
[----:B------:R-:W4:Y:S04]  /*0240*/  LDG.E R17, desc[UR4][R16.64] ;  /* 0x0000000410117981 */ /* 0x000f28000c1e1900 */
[----:B------:R1:W4:Y:S04]  /*0250*/  LDG.E R0, desc[UR4][R6.64] ;  /* 0x0000000406007981 */ /* 0x000328000c1e1900 */
[----:B------:R-:W4:Y:S04]  /*0260*/  LDG.E R11, desc[UR4][R10.64] ;  /* 0x000000040a0b7981 */ /* 0x000f28000c1e1900 */
[----:B------:R-:W4:Y:S01]  /*0270*/  LDG.E R15, desc[UR4][R4.64] ;  /* 0x00000004040f7981 */ /* 0x000f22000c1e1900 */
[----:B-1----:R-:W1:Y:S03]  /*0280*/  LDC.64 R6, c[0x0][0x398] ;  /* 0x0000e600ff067b82 */ /* 0x002e660000000a00 */
[----:B------:R-:W4:Y:S01]  /*0290*/  LDG.E R18, desc[UR4][R18.64] ;  /* 0x0000000412127981 */ /* 0x000f22000c1e1900 */
[----:B0-----:R-:W-:Y:S01]  /*02a0*/  FADD R9, R8, R9 ;  /* 0x0000000908097221 */ /* 0x001fe20000000000 */
[----:B-1----:R-:W-:-:S04]  /*02b0*/  IMAD.WIDE R6, R3, 0x4, R6 ;  /* 0x0000000403067825 */ /* 0x002fc800078e0206 */
[----:B-----5:R-:W-:Y:S01]  /*02c0*/  FADD R14, R14, R21 ;  /* 0x000000150e0e7221 */ /* 0x020fe20000000000 */
[----:B---3--:R-:W-:-:S03]  /*02d0*/  FADD R20, R20, R23 ;  /* 0x0000001714147221 */ /* 0x008fc60000000000 */
[----:B--2---:R-:W-:Y:S02]  /*02e0*/  FADD R14, R14, R13 ;  /* 0x0000000d0e0e7221 */ /* 0x004fe40000000000 */
[----:B------:R-:W0:Y:S01]  /*02f0*/  LDC.64 R12, c[0x0][0x390] ;  /* 0x0000e400ff0c7b82 */ /* 0x000e220000000a00 */
[----:B----4-:R-:W-:Y:S01]  /*0300*/  FADD R17, R20, R17 ;  /* 0x0000001114117221 */ /* 0x010fe20000000000 */
[----:B------:R-:W-:Y:S01]  /*0310*/  FADD R11, R14, R11 ;  /* 0x0000000b0e0b7221 */ /* 0x000fe20000000000 */
[C---:B------:R-:W-:Y:S02]  /*0320*/  FMUL R2, R0.reuse, R15 ;  /* 0x0000000f00027220 */ /* 0x040fe40000400000 */
[----:B------:R-:W-:Y:S02]  /*0330*/  FADD R18, R17, R18 ;  /* 0x0000001211127221 */ /* 0x000fe40000000000 */
[C---:B------:R-:W-:Y:S01]  /*0340*/  FMUL R2, R15.reuse, R2 ;  /* 0x000000020f027220 */ /* 0x040fe20000400000 */
[----:B------:R-:W-:Y:S01]  /*0350*/  FFMA R11, R0, -4, R11 ;  /* 0xc0800000000b7823 */ /* 0x000fe2000000000b */
[----:B------:R-:W-:-:S03]  /*0360*/  FFMA R18, R15, -4, R18 ;  /* 0xc08000000f127823 */ /* 0x000fc60000000012 */
[--C-:B------:R-:W-:Y:S01]  /*0370*/  FFMA R11, R11, UR6, -R2.reuse ;  /* 0x000000060b0b7c23 */ /* 0x100fe20008000802 */
[----:B------:R-:W-:Y:S01]  /*0380*/  FFMA R18, R18, UR7, R2 ;  /* 0x0000000712127c23 */ /* 0x000fe20008000002 */
[----:B------:R-:W-:-:S03]  /*0390*/  FADD R2, -R0, 1 ;  /* 0x3f80000000027421 */ /* 0x000fc60000000100 */
[----:B------:R-:W-:Y:S01]  /*03a0*/  FFMA R18, R15, -R9, R18 ;  /* 0x800000090f127223 */ /* 0x000fe20000000012 */
[----:B------:R-:W-:Y:S01]  /*03b0*/  FFMA R11, R2, R8, R11 ;  /* 0x00000008020b7223 */ /* 0x000fe2000000000b */
[----:B0-----:R-:W-:-:S04]  /*03c0*/  IMAD.WIDE R12, R3, 0x4, R12 ;  /* 0x00000004030c7825 */ /* 0x001fc800078e020c */
[----:B------:R-:W-:Y:S01]  /*03d0*/  FFMA R15, R18, UR8, R15 ;  /* 0x00000008120f7c23 */ /* 0x000fe2000800000f */
[----:B------:R-:W-:-:S05]  /*03e0*/  FFMA R11, R11, UR8, R0 ;  /* 0x000000080b0b7c23 */ /* 0x000fca0008000000 */
[----:B------:R-:W-:Y:S04]  /*03f0*/  STG.E desc[UR4][R12.64], R11 ;  /* 0x0000000b0c007986 */ /* 0x000fe8000c101904 */
[----:B------:R-:W-:Y:S01]  /*0400*/  STG.E desc[UR4][R6.64], R15 ;  /* 0x0000000f06007986 */ /* 0x000fe2000c101904 */
[----:B------:R-:W-:Y:S05]  /*0410*/  EXIT ;  /* 0x000000000000794d */ /* 0x000fea0003800000 */
.L_x_0:
[----:B------:R-:W-:-:S00]  /*0420*/  BRA `(.L_x_0) ;  /* 0xfffffffc00fc7947 */ /* 0x000fc0000383ffff */
[----:B------:R-:W-:-:S00]  /*0430*/  NOP ;  /* 0x0000000000007918 */ /* 0x000fc00000000000 */
        /* <DEDUP_REMOVED lines=12> */
.L_x_1:


//--------------------- .nv.shared.reserved.0     --------------------------
	.section	.nv.shared.reserved.0,"aw",@nobits
	.weak		__nv_reservedSMEM_offset_0_alias
	.size		__nv_reservedSMEM_offset_0_alias, 0, 64
	.other		__nv_reservedSMEM_offset_0_alias,@"STO_CUDA_RESERVED_SHARED STV_DEFAULT"
__nv_reservedSMEM_offset_0_alias:
	.zero		0
	.zero		64


//--------------------- .nv.constant0.reaction_diffusion --------------------------
	.section	.nv.constant0.reaction_diffusion,"a",@progbits
	.sectionflags	@""
	.align	4
.nv.constant0.reaction_diffusion:
	.zero		956


//--------------------- SYMBOLS --------------------------

	.type		.nv.reservedSmem.offset0,@object
	.size		.nv.reservedSmem.offset0,0x4
